//
// Generated by NVIDIA NVVM Compiler
//
// Compiler Build ID: CL-36424714
// Cuda compilation tools, release 13.0, V13.0.88
// Based on NVVM 20.0.0
//

.version 9.0
.target sm_100
.address_size 64

	// .globl	_Z10blurKernelPhS_iii

.visible .entry _Z10blurKernelPhS_iii(
	.param .u64 .ptr .align 1 _Z10blurKernelPhS_iii_param_0,
	.param .u64 .ptr .align 1 _Z10blurKernelPhS_iii_param_1,
	.param .u32 _Z10blurKernelPhS_iii_param_2,
	.param .u32 _Z10blurKernelPhS_iii_param_3,
	.param .u32 _Z10blurKernelPhS_iii_param_4
)
{
	.reg .pred 	%p<31>;
	.reg .b16 	%rs<8>;
	.reg .b32 	%r<168>;
	.reg .b64 	%rd<25>;

	ld.param.u64 	%rd3, [_Z10blurKernelPhS_iii_param_0];
	ld.param.u64 	%rd2, [_Z10blurKernelPhS_iii_param_1];
	ld.param.u32 	%r82, [_Z10blurKernelPhS_iii_param_2];
	ld.param.u32 	%r85, [_Z10blurKernelPhS_iii_param_3];
	ld.param.u32 	%r84, [_Z10blurKernelPhS_iii_param_4];
	cvta.to.global.u64 	%rd1, %rd3;
	mov.u32 	%r86, %tid.x;
	mov.u32 	%r87, %ntid.x;
	mov.u32 	%r88, %ctaid.x;
	mad.lo.s32 	%r1, %r87, %r88, %r86;
	mov.u32 	%r89, %tid.y;
	mov.u32 	%r90, %ntid.y;
	mov.u32 	%r91, %ctaid.y;
	mad.lo.s32 	%r92, %r90, %r91, %r89;
	setp.ge.s32 	%p3, %r1, %r82;
	setp.ge.s32 	%p4, %r92, %r85;
	or.pred  	%p5, %p3, %p4;
	@%p5 bra 	$L__BB0_20;
	setp.eq.s32 	%p6, %r92, 0;
	add.s32 	%r94, %r92, -1;
	mul.lo.s32 	%r3, %r94, %r82;
	add.s32 	%r95, %r1, %r3;
	add.s32 	%r4, %r95, -1;
	setp.lt.s32 	%p7, %r1, 1;
	mov.b32 	%r136, 0;
	or.pred  	%p8, %p6, %p7;
	mov.u32 	%r137, %r136;
	mov.u32 	%r138, %r136;
	mov.u32 	%r139, %r136;
	@%p8 bra 	$L__BB0_3;
	mul.lo.s32 	%r97, %r4, %r84;
	cvt.s64.s32 	%rd4, %r97;
	add.s64 	%rd5, %rd1, %rd4;
	ld.global.u8 	%r136, [%rd5];
	ld.global.u8 	%r137, [%rd5+1];
	ld.global.u8 	%r138, [%rd5+2];
	mov.b32 	%r139, 1;
$L__BB0_3:
	setp.eq.s32 	%p9, %r92, 0;
	setp.lt.s32 	%p10, %r1, 0;
	or.pred  	%p11, %p9, %p10;
	@%p11 bra 	$L__BB0_5;
	mul.lo.s32 	%r98, %r95, %r84;
	cvt.s64.s32 	%rd6, %r98;
	add.s64 	%rd7, %rd1, %rd6;
	ld.global.u8 	%r99, [%rd7];
	add.s32 	%r136, %r136, %r99;
	ld.global.u8 	%r100, [%rd7+1];
	add.s32 	%r137, %r137, %r100;
	ld.global.u8 	%r101, [%rd7+2];
	add.s32 	%r138, %r138, %r101;
	add.s32 	%r139, %r139, 1;
$L__BB0_5:
	setp.eq.s32 	%p12, %r92, 0;
	add.s32 	%r102, %r1, 1;
	setp.gt.s32 	%p13, %r1, -2;
	setp.lt.s32 	%p14, %r102, %r82;
	and.pred  	%p1, %p13, %p14;
	not.pred 	%p15, %p1;
	or.pred  	%p16, %p12, %p15;
	@%p16 bra 	$L__BB0_7;
	add.s32 	%r103, %r4, 2;
	mul.lo.s32 	%r104, %r103, %r84;
	cvt.s64.s32 	%rd8, %r104;
	add.s64 	%rd9, %rd1, %rd8;
	ld.global.u8 	%r105, [%rd9];
	add.s32 	%r136, %r136, %r105;
	ld.global.u8 	%r106, [%rd9+1];
	add.s32 	%r137, %r137, %r106;
	ld.global.u8 	%r107, [%rd9+2];
	add.s32 	%r138, %r138, %r107;
	add.s32 	%r139, %r139, 1;
$L__BB0_7:
	setp.gt.s32 	%p17, %r1, 0;
	add.s32 	%r29, %r4, %r82;
	setp.le.s32 	%p18, %r1, %r82;
	and.pred  	%p2, %p17, %p18;
	not.pred 	%p19, %p2;
	@%p19 bra 	$L__BB0_9;
	mul.lo.s32 	%r108, %r29, %r84;
	cvt.s64.s32 	%rd10, %r108;
	add.s64 	%rd11, %rd1, %rd10;
	ld.global.u8 	%r109, [%rd11];
	add.s32 	%r136, %r136, %r109;
	ld.global.u8 	%r110, [%rd11+1];
	add.s32 	%r137, %r137, %r110;
	ld.global.u8 	%r111, [%rd11+2];
	add.s32 	%r138, %r138, %r111;
	add.s32 	%r139, %r139, 1;
$L__BB0_9:
	setp.lt.s32 	%p20, %r1, 0;
	mad.lo.s32 	%r38, %r84, %r29, %r84;
	@%p20 bra 	$L__BB0_11;
	cvt.s64.s32 	%rd12, %r38;
	add.s64 	%rd13, %rd1, %rd12;
	ld.global.u8 	%r112, [%rd13];
	add.s32 	%r136, %r136, %r112;
	ld.global.u8 	%r113, [%rd13+1];
	add.s32 	%r137, %r137, %r113;
	ld.global.u8 	%r114, [%rd13+2];
	add.s32 	%r138, %r138, %r114;
	add.s32 	%r139, %r139, 1;
$L__BB0_11:
	@%p15 bra 	$L__BB0_13;
	add.s32 	%r115, %r29, 2;
	mul.lo.s32 	%r116, %r115, %r84;
	cvt.s64.s32 	%rd14, %r116;
	add.s64 	%rd15, %rd1, %rd14;
	ld.global.u8 	%r117, [%rd15];
	add.s32 	%r136, %r136, %r117;
	ld.global.u8 	%r118, [%rd15+1];
	add.s32 	%r137, %r137, %r118;
	ld.global.u8 	%r119, [%rd15+2];
	add.s32 	%r138, %r138, %r119;
	add.s32 	%r139, %r139, 1;
$L__BB0_13:
	add.s32 	%r55, %r92, 1;
	setp.ge.u32 	%p22, %r55, %r85;
	add.s32 	%r56, %r29, %r82;
	or.pred  	%p24, %p22, %p19;
	@%p24 bra 	$L__BB0_15;
	mul.lo.s32 	%r120, %r56, %r84;
	cvt.s64.s32 	%rd16, %r120;
	add.s64 	%rd17, %rd1, %rd16;
	ld.global.u8 	%r121, [%rd17];
	add.s32 	%r136, %r136, %r121;
	ld.global.u8 	%r122, [%rd17+1];
	add.s32 	%r137, %r137, %r122;
	ld.global.u8 	%r123, [%rd17+2];
	add.s32 	%r138, %r138, %r123;
	add.s32 	%r139, %r139, 1;
$L__BB0_15:
	setp.ge.u32 	%p25, %r55, %r85;
	setp.lt.s32 	%p26, %r1, 0;
	or.pred  	%p27, %p25, %p26;
	@%p27 bra 	$L__BB0_17;
	mad.lo.s32 	%r124, %r84, %r56, %r84;
	cvt.s64.s32 	%rd18, %r124;
	add.s64 	%rd19, %rd1, %rd18;
	ld.global.u8 	%r125, [%rd19];
	add.s32 	%r136, %r136, %r125;
	ld.global.u8 	%r126, [%rd19+1];
	add.s32 	%r137, %r137, %r126;
	ld.global.u8 	%r127, [%rd19+2];
	add.s32 	%r138, %r138, %r127;
	add.s32 	%r139, %r139, 1;
$L__BB0_17:
	setp.ge.u32 	%p28, %r55, %r85;
	add.s32 	%r128, %r56, 2;
	mul.lo.s32 	%r73, %r128, %r84;
	or.pred  	%p30, %p28, %p15;
	@%p30 bra 	$L__BB0_19;
	cvt.s64.s32 	%rd20, %r73;
	add.s64 	%rd21, %rd1, %rd20;
	ld.global.u8 	%r129, [%rd21];
	add.s32 	%r136, %r136, %r129;
	ld.global.u8 	%r130, [%rd21+1];
	add.s32 	%r137, %r137, %r130;
	ld.global.u8 	%r131, [%rd21+2];
	add.s32 	%r138, %r138, %r131;
	add.s32 	%r139, %r139, 1;
$L__BB0_19:
	cvt.u16.u32 	%rs1, %r136;
	cvt.u16.u32 	%rs2, %r139;
	div.u16 	%rs3, %rs1, %rs2;
	cvt.s64.s32 	%rd22, %r38;
	cvta.to.global.u64 	%rd23, %rd2;
	add.s64 	%rd24, %rd23, %rd22;
	st.global.u8 	[%rd24], %rs3;
	cvt.u16.u32 	%rs4, %r137;
	div.u16 	%rs5, %rs4, %rs2;
	st.global.u8 	[%rd24+1], %rs5;
	cvt.u16.u32 	%rs6, %r138;
	div.u16 	%rs7, %rs6, %rs2;
	st.global.u8 	[%rd24+2], %rs7;
$L__BB0_20:
	ret;

}


// ===== COMPILED SASS (sm_100) =====

	.target	sm_100

	.elftype	@"ET_EXEC"


//--------------------- .note.nv.tkinfo           --------------------------
	.section	.note.nv.tkinfo,"",@"SHT_NOTE"
	.sectionflags	@"SHF_NOTE_NV_TKINFO"
	.tkinfo
        /*0018*/ 	.word	0x00000002
        /*0030*/ 	.string	""
        /*0030*/ 	.string	"ptxas"
        /*0030*/ 	.string	"Cuda compilation tools, release 13.0, V13.0.88"
        /*0030*/ 	.string	"Build cuda_13.0.r13.0/compiler.36424714_0"
        /*0030*/ 	.string	"-arch sm_100 -m 64 "



//--------------------- .note.nv.cuinfo           --------------------------
	.section	.note.nv.cuinfo,"",@"SHT_NOTE"
	.sectionflags	@"SHF_NOTE_NV_CUINFO"
        /*0018*/ 	.short	0x0002
        /*001a*/ 	.short	0x0064
        /*001c*/ 	.short	0x0082
	.zero		2


//--------------------- .nv.info                  --------------------------
	.section	.nv.info,"",@"SHT_CUDA_INFO"
	.align	4


	//----- nvinfo : EIATTR_REGCOUNT
	.align		4
        /*0000*/ 	.byte	0x04, 0x2f
        /*0002*/ 	.short	(.L_1 - .L_0)
	.align		4
.L_0:
        /*0004*/ 	.word	index@(_Z10blurKernelPhS_iii)
        /*0008*/ 	.word	0x00000020


	//----- nvinfo : EIATTR_FRAME_SIZE
	.align		4
.L_1:
        /*000c*/ 	.byte	0x04, 0x11
        /*000e*/ 	.short	(.L_3 - .L_2)
	.align		4
.L_2:
        /*0010*/ 	.word	index@($__internal_0_$__cuda_sm20_div_u16)
        /*0014*/ 	.word	0x00000000


	//----- nvinfo : EIATTR_FRAME_SIZE
	.align		4
.L_3:
        /*0018*/ 	.byte	0x04, 0x11
        /*001a*/ 	.short	(.L_5 - .L_4)
	.align		4
.L_4:
        /*001c*/ 	.word	index@(_Z10blurKernelPhS_iii)
        /*0020*/ 	.word	0x00000000


	//----- nvinfo : EIATTR_MIN_STACK_SIZE
	.align		4
.L_5:
        /*0024*/ 	.byte	0x04, 0x12
        /*0026*/ 	.short	(.L_7 - .L_6)
	.align		4
.L_6:
        /*0028*/ 	.word	index@(_Z10blurKernelPhS_iii)
        /*002c*/ 	.word	0x00000000
.L_7:


//--------------------- .nv.compat                --------------------------
	.section	.nv.compat,"",@"SHT_CUDA_COMPAT_INFO"
	.align	4
        /*0000*/ 	.byte	0x02, 0x09, 0x00, 0x00, 0x02, 0x02, 0x01, 0x00, 0x02, 0x05, 0x05, 0x00, 0x03, 0x07, 0x01, 0x01
        /*0010*/ 	.byte	0x02, 0x03, 0x00, 0x00, 0x02, 0x06, 0x01, 0x00, 0x04, 0x0b, 0x08, 0x00, 0x01, 0x00, 0x00, 0x00
        /*0020*/ 	.byte	0x00, 0x00, 0x00, 0x00


//--------------------- .nv.info._Z10blurKernelPhS_iii --------------------------
	.section	.nv.info._Z10blurKernelPhS_iii,"",@"SHT_CUDA_INFO"
	.sectionflags	@""
	.align	4


	//----- nvinfo : EIATTR_CUDA_API_VERSION
	.align		4
        /*0000*/ 	.byte	0x04, 0x37
        /*0002*/ 	.short	(.L_9 - .L_8)
.L_8:
        /*0004*/ 	.word	0x00000082


	//----- nvinfo : EIATTR_KPARAM_INFO
	.align		4
.L_9:
        /*0008*/ 	.byte	0x04, 0x17
        /*000a*/ 	.short	(.L_11 - .L_10)
.L_10:
        /*000c*/ 	.word	0x00000000
        /*0010*/ 	.short	0x0004
        /*0012*/ 	.short	0x0018
        /*0014*/ 	.byte	0x00, 0xf0, 0x11, 0x00


	//----- nvinfo : EIATTR_KPARAM_INFO
	.align		4
.L_11:
        /*0018*/ 	.byte	0x04, 0x17
        /*001a*/ 	.short	(.L_13 - .L_12)
.L_12:
        /*001c*/ 	.word	0x00000000
        /*0020*/ 	.short	0x0003
        /*0022*/ 	.short	0x0014
        /*0024*/ 	.byte	0x00, 0xf0, 0x11, 0x00


	//----- nvinfo : EIATTR_KPARAM_INFO
	.align		4
.L_13:
        /*0028*/ 	.byte	0x04, 0x17
        /*002a*/ 	.short	(.L_15 - .L_14)
.L_14:
        /*002c*/ 	.word	0x00000000
        /*0030*/ 	.short	0x0002
        /*0032*/ 	.short	0x0010
        /*0034*/ 	.byte	0x00, 0xf0, 0x11, 0x00


	//----- nvinfo : EIATTR_KPARAM_INFO
	.align		4
.L_15:
        /*0038*/ 	.byte	0x04, 0x17
        /*003a*/ 	.short	(.L_17 - .L_16)
.L_16:
        /*003c*/ 	.word	0x00000000
        /*0040*/ 	.short	0x0001
        /*0042*/ 	.short	0x0008
        /*0044*/ 	.byte	0x00, 0xf5, 0x21, 0x00


	//----- nvinfo : EIATTR_KPARAM_INFO
	.align		4
.L_17:
        /*0048*/ 	.byte	0x04, 0x17
        /*004a*/ 	.short	(.L_19 - .L_18)
.L_18:
        /*004c*/ 	.word	0x00000000
        /*0050*/ 	.short	0x0000
        /*0052*/ 	.short	0x0000
        /*0054*/ 	.byte	0x00, 0xf5, 0x21, 0x00


	//----- nvinfo : EIATTR_SPARSE_MMA_MASK
	.align		4
.L_19:
        /*0058*/ 	.byte	0x03, 0x50
        /*005a*/ 	.short	0x0000


	//----- nvinfo : EIATTR_MAXREG_COUNT
	.align		4
        /*005c*/ 	.byte	0x03, 0x1b
        /*005e*/ 	.short	0x00ff


	//----- nvinfo : EIATTR_MERCURY_ISA_VERSION
	.align		4
        /*0060*/ 	.byte	0x03, 0x5f
        /*0062*/ 	.short	0x0101


	//----- nvinfo : EIATTR_VRC_CTA_INIT_COUNT
	.align		4
        /*0064*/ 	.byte	0x02, 0x4a
	.zero		1
	.zero		1


	//----- nvinfo : EIATTR_EXIT_INSTR_OFFSETS
	.align		4
        /*0068*/ 	.byte	0x04, 0x1c
        /*006a*/ 	.short	(.L_21 - .L_20)


	//   ....[0]....
.L_20:
        /*006c*/ 	.word	0x000000c0


	//   ....[1]....
        /*0070*/ 	.word	0x00000a40


	//----- nvinfo : EIATTR_CRS_STACK_SIZE
	.align		4
.L_21:
        /*0074*/ 	.byte	0x04, 0x1e
        /*0076*/ 	.short	(.L_23 - .L_22)
.L_22:
        /*0078*/ 	.word	0x00000000


	//----- nvinfo : EIATTR_CBANK_PARAM_SIZE
	.align		4
.L_23:
        /*007c*/ 	.byte	0x03, 0x19
        /*007e*/ 	.short	0x001c


	//----- nvinfo : EIATTR_PARAM_CBANK
	.align		4
        /*0080*/ 	.byte	0x04, 0x0a
        /*0082*/ 	.short	(.L_25 - .L_24)
	.align		4
.L_24:
        /*0084*/ 	.word	index@(.nv.constant0._Z10blurKernelPhS_iii)
        /*0088*/ 	.short	0x0380
        /*008a*/ 	.short	0x001c


	//----- nvinfo : EIATTR_SW_WAR
	.align		4
.L_25:
        /*008c*/ 	.byte	0x04, 0x36
        /*008e*/ 	.short	(.L_27 - .L_26)
.L_26:
        /*0090*/ 	.word	0x00000008
.L_27:


//--------------------- .nv.callgraph             --------------------------
	.section	.nv.callgraph,"",@"SHT_CUDA_CALLGRAPH"
	.align	4
	.sectionentsize	8
	.align		4
        /*0000*/ 	.word	0x00000000
	.align		4
        /*0004*/ 	.word	0xffffffff
	.align		4
        /*0008*/ 	.word	0x00000000
	.align		4
        /*000c*/ 	.word	0xfffffffe
	.align		4
        /*0010*/ 	.word	0x00000000
	.align		4
        /*0014*/ 	.word	0xfffffffd
	.align		4
        /*0018*/ 	.word	0x00000000
	.align		4
        /*001c*/ 	.word	0xfffffffc


//--------------------- .text._Z10blurKernelPhS_iii --------------------------
	.section	.text._Z10blurKernelPhS_iii,"ax",@progbits
	.align	128
        .global         _Z10blurKernelPhS_iii
        .type           _Z10blurKernelPhS_iii,@function
        .size           _Z10blurKernelPhS_iii,(.L_x_1 - _Z10blurKernelPhS_iii)
        .other          _Z10blurKernelPhS_iii,@"STO_CUDA_ENTRY STV_DEFAULT"
_Z10blurKernelPhS_iii:
.text._Z10blurKernelPhS_iii:
[----:B------:R-:W-:Y:S01]  /*0000*/  LDC R1, c[0x0][0x37c] ;  /* 0x0000df00ff017b82 */ /* 0x000fe20000000800 */
[----:B------:R-:W0:Y:S01]  /*0010*/  S2R R12, SR_TID.Y ;  /* 0x00000000000c7919 */ /* 0x000e220000002200 */
[----:B------:R-:W1:Y:S01]  /*0020*/  LDCU UR4, c[0x0][0x360] ;  /* 0x00006c00ff0477ac */ /* 0x000e620008000800 */
[----:B------:R-:W0:Y:S01]  /*0030*/  S2R R5, SR_CTAID.Y ;  /* 0x0000000000057919 */ /* 0x000e220000002600 */
[----:B------:R-:W0:Y:S01]  /*0040*/  LDCU UR5, c[0x0][0x364] ;  /* 0x00006c80ff0577ac */ /* 0x000e220008000800 */
[----:B------:R-:W1:Y:S01]  /*0050*/  S2R R2, SR_TID.X ;  /* 0x0000000000027919 */ /* 0x000e620000002100 */
[----:B------:R-:W2:Y:S01]  /*0060*/  LDCU.64 UR6, c[0x0][0x390] ;  /* 0x00007200ff0677ac */ /* 0x000ea20008000a00 */
[----:B------:R-:W1:Y:S01]  /*0070*/  S2R R3, SR_CTAID.X ;  /* 0x0000000000037919 */ /* 0x000e620000002500 */
[----:B0-----:R-:W-:-:S05]  /*0080*/  IMAD R12, R5, UR5, R12 ;  /* 0x00000005050c7c24 */ /* 0x001fca000f8e020c */
[----:B--2---:R-:W-:Y:S01]  /*0090*/  ISETP.GE.AND P0, PT, R12, UR7, PT ;  /* 0x000000070c007c0c */ /* 0x004fe2000bf06270 */
[----:B-1----:R-:W-:-:S05]  /*00a0*/  IMAD R2, R3, UR4, R2 ;  /* 0x0000000403027c24 */ /* 0x002fca000f8e0202 */
[----:B------:R-:W-:-:S13]  /*00b0*/  ISETP.GE.OR P0, PT, R2, UR6, P0 ;  /* 0x0000000602007c0c */ /* 0x000fda0008706670 */
[----:B------:R-:W-:Y:S05]  /*00c0*/  @P0 EXIT ;  /* 0x000000000000094d */ /* 0x000fea0003800000 */
[C---:B------:R-:W-:Y:S01]  /*00d0*/  ISETP.GE.AND P0, PT, R2.reuse, 0x1, PT ;  /* 0x000000010200780c */ /* 0x040fe20003f06270 */
[C---:B------:R-:W-:Y:S01]  /*00e0*/  VIADD R0, R2.reuse, 0x1 ;  /* 0x0000000102007836 */ /* 0x040fe20000000000 */
[----:B------:R-:W-:Y:S01]  /*00f0*/  ISETP.GE.AND P3, PT, R2, RZ, PT ;  /* 0x000000ff0200720c */ /* 0x000fe20003f66270 */
[C---:B------:R-:W-:Y:S01]  /*0100*/  VIADD R3, R12.reuse, 0xffffffff ;  /* 0xffffffff0c037836 */ /* 0x040fe20000000000 */
[C---:B------:R-:W-:Y:S01]  /*0110*/  ISETP.EQ.OR P1, PT, R12.reuse, RZ, !P0 ;  /* 0x000000ff0c00720c */ /* 0x040fe20004722670 */
[----:B------:R-:W0:Y:S01]  /*0120*/  LDCU.64 UR4, c[0x0][0x358] ;  /* 0x00006b00ff0477ac */ /* 0x000e220008000a00 */
[----:B------:R-:W-:Y:S01]  /*0130*/  ISETP.EQ.OR P6, PT, R12, RZ, !P3 ;  /* 0x000000ff0c00720c */ /* 0x000fe20005fc2670 */
[----:B------:R-:W-:Y:S01]  /*0140*/  IMAD R13, R3, UR6, R2 ;  /* 0x00000006030d7c24 */ /* 0x000fe2000f8e0202 */
[----:B------:R-:W-:Y:S02]  /*0150*/  ISETP.GE.AND P2, PT, R0, UR6, PT ;  /* 0x0000000600007c0c */ /* 0x000fe4000bf46270 */
[----:B------:R-:W-:Y:S01]  /*0160*/  CS2R R24, SRZ ;  /* 0x0000000000187805 */ /* 0x000fe2000001ff00 */
[----:B------:R-:W1:Y:S01]  /*0170*/  LDC R0, c[0x0][0x398] ;  /* 0x0000e600ff007b82 */ /* 0x000e620000000800 */
[----:B------:R-:W-:Y:S01]  /*0180*/  VIADD R21, R13, 0xffffffff ;  /* 0xffffffff0d157836 */ /* 0x000fe20000000000 */
[----:B------:R-:W-:-:S02]  /*0190*/  ISETP.GT.AND P2, PT, R2, -0x2, !P2 ;  /* 0xfffffffe0200780c */ /* 0x000fc40005744270 */
[----:B------:R-:W-:Y:S02]  /*01a0*/  ISETP.GT.AND P4, PT, R2, UR6, PT ;  /* 0x0000000602007c0c */ /* 0x000fe4000bf84270 */
[----:B------:R-:W-:Y:S02]  /*01b0*/  ISETP.EQ.OR P5, PT, R12, RZ, !P2 ;  /* 0x000000ff0c00720c */ /* 0x000fe400057a2670 */
[----:B------:R-:W2:Y:S01]  /*01c0*/  @!P1 LDC.64 R4, c[0x0][0x380] ;  /* 0x0000e000ff049b82 */ /* 0x000ea20000000a00 */
[----:B------:R-:W-:Y:S02]  /*01d0*/  P2R R16, PR, RZ, 0x2 ;  /* 0x00000002ff107803 */ /* 0x000fe40000000000 */
[----:B------:R-:W-:Y:S02]  /*01e0*/  ISETP.GT.AND P4, PT, R2, RZ, !P4 ;  /* 0x000000ff0200720c */ /* 0x000fe40006784270 */
[----:B------:R-:W-:Y:S02]  /*01f0*/  P2R R20, PR, RZ, 0x40 ;  /* 0x00000040ff147803 */ /* 0x000fe40000000000 */
[----:B------:R-:W-:Y:S01]  /*0200*/  P2R R18, PR, RZ, 0x20 ;  /* 0x00000020ff127803 */ /* 0x000fe20000000000 */
[----:B------:R-:W3:Y:S01]  /*0210*/  @!P6 LDC.64 R6, c[0x0][0x380] ;  /* 0x0000e000ff06eb82 */ /* 0x000ee20000000a00 */
[----:B-1----:R-:W-:-:S07]  /*0220*/  @!P1 IMAD R14, R21, R0, RZ ;  /* 0x00000000150e9224 */ /* 0x002fce00078e02ff */
[----:B------:R-:W1:Y:S01]  /*0230*/  @!P5 LDC.64 R8, c[0x0][0x380] ;  /* 0x0000e000ff08db82 */ /* 0x000e620000000a00 */
[C---:B------:R-:W-:Y:S02]  /*0240*/  @!P6 IMAD R15, R13.reuse, R0, RZ ;  /* 0x000000000d0fe224 */ /* 0x040fe400078e02ff */
[----:B------:R-:W-:Y:S02]  /*0250*/  @!P5 VIADD R13, R13, 0x1 ;  /* 0x000000010d0dd836 */ /* 0x000fe40000000000 */
[----:B------:R-:W-:Y:S01]  /*0260*/  VIADD R21, R21, UR6 ;  /* 0x0000000615157c36 */ /* 0x000fe20008000000 */
[C---:B--2---:R-:W-:Y:S02]  /*0270*/  @!P1 IADD3 R4, P0, PT, R14.reuse, R4, RZ ;  /* 0x000000040e049210 */ /* 0x044fe40007f1e0ff */
[----:B------:R-:W2:Y:S01]  /*0280*/  @P4 LDC.64 R2, c[0x0][0x380] ;  /* 0x0000e000ff024b82 */ /* 0x000ea20000000a00 */
[-C--:B------:R-:W-:Y:S01]  /*0290*/  @!P5 IMAD R13, R13, R0.reuse, RZ ;  /* 0x000000000d0dd224 */ /* 0x080fe200078e02ff */
[----:B------:R-:W-:Y:S01]  /*02a0*/  @!P1 LEA.HI.X.SX32 R5, R14, R5, 0x1, P0 ;  /* 0x000000050e059211 */ /* 0x000fe200000f0eff */
[----:B------:R-:W-:-:S02]  /*02b0*/  @P4 IMAD R14, R21, R0, RZ ;  /* 0x00000000150e4224 */ /* 0x000fc400078e02ff */
[----:B------:R-:W-:Y:S01]  /*02c0*/  VIADD R19, R21, UR6 ;  /* 0x0000000615137c36 */ /* 0x000fe20008000000 */
[C---:B---3--:R-:W-:Y:S02]  /*02d0*/  @!P6 IADD3 R6, P0, PT, R15.reuse, R6, RZ ;  /* 0x000000060f06e210 */ /* 0x048fe40007f1e0ff */
[----:B------:R-:W3:Y:S02]  /*02e0*/  @P2 LDC.64 R10, c[0x0][0x380] ;  /* 0x0000e000ff0a2b82 */ /* 0x000ee40000000a00 */
[----:B------:R-:W-:Y:S01]  /*02f0*/  @!P6 LEA.HI.X.SX32 R7, R15, R7, 0x1, P0 ;  /* 0x000000070f07e211 */ /* 0x000fe200000f0eff */
[----:B------:R-:W-:Y:S01]  /*0300*/  @P2 VIADD R15, R21, 0x2 ;  /* 0x00000002150f2836 */ /* 0x000fe20000000000 */
[----:B------:R-:W-:Y:S01]  /*0310*/  ISETP.NE.AND P6, PT, R16, RZ, PT ;  /* 0x000000ff1000720c */ /* 0x000fe20003fc5270 */
[----:B------:R-:W-:Y:S01]  /*0320*/  VIADD R16, R12, 0x1 ;  /* 0x000000010c107836 */ /* 0x000fe20000000000 */
[----:B-1----:R-:W-:Y:S01]  /*0330*/  @!P5 IADD3 R8, P0, PT, R13, R8, RZ ;  /* 0x000000080d08d210 */ /* 0x002fe20007f1e0ff */
[----:B------:R-:W-:Y:S01]  /*0340*/  @P2 IMAD R15, R15, R0, RZ ;  /* 0x000000000f0f2224 */ /* 0x000fe200078e02ff */
[----:B------:R-:W-:-:S02]  /*0350*/  P2R R22, PR, RZ, 0x40 ;  /* 0x00000040ff167803 */ /* 0x000fc40000000000 */
[----:B------:R-:W-:Y:S02]  /*0360*/  ISETP.GE.U32.OR P1, PT, R16, UR7, !P4 ;  /* 0x0000000710007c0c */ /* 0x000fe4000e726470 */
[----:B------:R-:W-:Y:S02]  /*0370*/  @!P5 LEA.HI.X.SX32 R9, R13, R9, 0x1, P0 ;  /* 0x000000090d09d211 */ /* 0x000fe400000f0eff */
[----:B--2---:R-:W-:Y:S02]  /*0380*/  @P4 IADD3 R2, P0, PT, R14, R2, RZ ;  /* 0x000000020e024210 */ /* 0x004fe40007f1e0ff */
[----:B------:R-:W-:Y:S02]  /*0390*/  ISETP.GE.U32.OR P5, PT, R16, UR7, !P2 ;  /* 0x0000000710007c0c */ /* 0x000fe4000d7a6470 */
[----:B------:R-:W-:Y:S02]  /*03a0*/  @P4 LEA.HI.X.SX32 R3, R14, R3, 0x1, P0 ;  /* 0x000000030e034211 */ /* 0x000fe400000f0eff */
[----:B------:R-:W-:-:S02]  /*03b0*/  P2R R23, PR, RZ, 0x20 ;  /* 0x00000020ff177803 */ /* 0x000fc40000000000 */
[----:B---3--:R-:W-:Y:S01]  /*03c0*/  @P2 IADD3 R10, P0, PT, R15, R10, RZ ;  /* 0x0000000a0f0a2210 */ /* 0x008fe20007f1e0ff */
[----:B------:R-:W1:Y:S01]  /*03d0*/  @!P1 LDC.64 R12, c[0x0][0x380] ;  /* 0x0000e000ff0c9b82 */ /* 0x000e620000000a00 */
[----:B------:R-:W-:Y:S02]  /*03e0*/  @!P1 IMAD R14, R19, R0, RZ ;  /* 0x00000000130e9224 */ /* 0x000fe400078e02ff */
[----:B------:R-:W-:-:S03]  /*03f0*/  @P2 LEA.HI.X.SX32 R11, R15, R11, 0x1, P0 ;  /* 0x0000000b0f0b2211 */ /* 0x000fc600000f0eff */
[----:B-1----:R-:W-:-:S04]  /*0400*/  @!P1 IADD3 R12, P0, PT, R14, R12, RZ ;  /* 0x0000000c0e0c9210 */ /* 0x002fc80007f1e0ff */
[----:B------:R-:W-:Y:S02]  /*0410*/  @!P1 LEA.HI.X.SX32 R13, R14, R13, 0x1, P0 ;  /* 0x0000000d0e0d9211 */ /* 0x000fe400000f0eff */
[----:B------:R-:W-:-:S13]  /*0420*/  ISETP.GE.U32.OR P0, PT, R16, UR7, !P3 ;  /* 0x0000000710007c0c */ /* 0x000fda000df06470 */
[----:B------:R-:W1:Y:S01]  /*0430*/  @!P0 LDC.64 R14, c[0x0][0x380] ;  /* 0x0000e000ff0e8b82 */ /* 0x000e620000000a00 */
[C---:B------:R-:W-:Y:S02]  /*0440*/  @!P0 IMAD R17, R19.reuse, R0, R0 ;  /* 0x0000000013118224 */ /* 0x040fe400078e0200 */
[----:B------:R-:W-:-:S04]  /*0450*/  VIADD R19, R19, 0x2 ;  /* 0x0000000213137836 */ /* 0x000fc80000000000 */
[-C--:B------:R-:W-:Y:S02]  /*0460*/  IMAD R19, R19, R0.reuse, RZ ;  /* 0x0000000013137224 */ /* 0x080fe400078e02ff */
[----:B------:R-:W-:Y:S02]  /*0470*/  IMAD R0, R21, R0, R0 ;  /* 0x0000000015007224 */ /* 0x000fe400078e0200 */
[----:B------:R-:W-:Y:S01]  /*0480*/  IMAD.MOV.U32 R21, RZ, RZ, RZ ;  /* 0x000000ffff157224 */ /* 0x000fe200078e00ff */
[----:B-1----:R-:W-:-:S04]  /*0490*/  @!P0 IADD3 R14, P6, PT, R17, R14, RZ ;  /* 0x0000000e110e8210 */ /* 0x002fc80007fde0ff */
[----:B------:R-:W-:Y:S02]  /*04a0*/  @!P0 LEA.HI.X.SX32 R15, R17, R15, 0x1, P6 ;  /* 0x0000000f110f8211 */ /* 0x000fe400030f0eff */
[----:B------:R-:W1:Y:S02]  /*04b0*/  @!P5 LDC.64 R16, c[0x0][0x380] ;  /* 0x0000e000ff10db82 */ /* 0x000e640000000a00 */
[----:B-1----:R-:W-:-:S04]  /*04c0*/  @!P5 IADD3 R16, P6, PT, R19, R16, RZ ;  /* 0x000000101310d210 */ /* 0x002fc80007fde0ff */
[----:B------:R-:W-:Y:S02]  /*04d0*/  @!P5 LEA.HI.X.SX32 R17, R19, R17, 0x1, P6 ;  /* 0x000000111311d211 */ /* 0x000fe400030f0eff */
[----:B------:R-:W-:Y:S02]  /*04e0*/  ISETP.NE.AND P5, PT, R18, RZ, PT ;  /* 0x000000ff1200720c */ /* 0x000fe40003fa5270 */
[----:B------:R-:W1:Y:S02]  /*04f0*/  @P3 LDC.64 R18, c[0x0][0x380] ;  /* 0x0000e000ff123b82 */ /* 0x000e640000000a00 */
[----:B-1----:R-:W-:-:S04]  /*0500*/  @P3 IADD3 R18, P6, PT, R0, R18, RZ ;  /* 0x0000001200123210 */ /* 0x002fc80007fde0ff */
[----:B------:R-:W-:Y:S02]  /*0510*/  @P3 LEA.HI.X.SX32 R19, R0, R19, 0x1, P6 ;  /* 0x0000001300133211 */ /* 0x000fe400030f0eff */
[----:B------:R-:W-:Y:S01]  /*0520*/  ISETP.NE.AND P6, PT, R22, RZ, PT ;  /* 0x000000ff1600720c */ /* 0x000fe20003fc5270 */
[----:B------:R-:W-:Y:S02]  /*0530*/  IMAD.MOV.U32 R22, RZ, RZ, RZ ;  /* 0x000000ffff167224 */ /* 0x000fe400078e00ff */
[----:B0-----:R-:W2:Y:S04]  /*0540*/  @P3 LDG.E.U8 R28, desc[UR4][R18.64] ;  /* 0x00000004121c3981 */ /* 0x001ea8000c1e1100 */
[----:B------:R-:W3:Y:S06]  /*0550*/  @P3 LDG.E.U8 R29, desc[UR4][R18.64+0x2] ;  /* 0x00000204121d3981 */ /* 0x000eec000c1e1100 */
[----:B------:R-:W4:Y:S01]  /*0560*/  @!P6 LDG.E.U8 R21, desc[UR4][R4.64] ;  /* 0x000000040415e981 */ /* 0x000f22000c1e1100 */
[----:B------:R-:W-:-:S03]  /*0570*/  @!P6 IMAD.MOV.U32 R22, RZ, RZ, 0x1 ;  /* 0x00000001ff16e424 */ /* 0x000fc600078e00ff */
[----:B------:R-:W5:Y:S04]  /*0580*/  @!P6 LDG.E.U8 R25, desc[UR4][R4.64+0x1] ;  /* 0x000001040419e981 */ /* 0x000f68000c1e1100 */
[----:B------:R-:W2:Y:S01]  /*0590*/  @!P6 LDG.E.U8 R24, desc[UR4][R4.64+0x2] ;  /* 0x000002040418e981 */ /* 0x000ea2000c1e1100 */
[----:B------:R-:W-:-:S03]  /*05a0*/  ISETP.NE.AND P6, PT, R20, RZ, PT ;  /* 0x000000ff1400720c */ /* 0x000fc60003fc5270 */
[----:B------:R-:W3:Y:S10]  /*05b0*/  @!P5 LDG.E.U8 R5, desc[UR4][R8.64+0x2] ;  /* 0x000002040805d981 */ /* 0x000ef4000c1e1100 */
[----:B------:R-:W5:Y:S04]  /*05c0*/  @!P6 LDG.E.U8 R26, desc[UR4][R6.64+0x1] ;  /* 0x00000104061ae981 */ /* 0x000f68000c1e1100 */
[----:B------:R-:W4:Y:S04]  /*05d0*/  @!P6 LDG.E.U8 R20, desc[UR4][R6.64] ;  /* 0x000000040614e981 */ /* 0x000f28000c1e1100 */
[----:B------:R-:W2:Y:S04]  /*05e0*/  @!P6 LDG.E.U8 R27, desc[UR4][R6.64+0x2] ;  /* 0x00000204061be981 */ /* 0x000ea8000c1e1100 */
[----:B------:R-:W3:Y:S01]  /*05f0*/  @P4 LDG.E.U8 R4, desc[UR4][R2.64] ;  /* 0x0000000402044981 */ /* 0x000ee2000c1e1100 */
[----:B------:R-:W-:-:S03]  /*0600*/  @!P6 VIADD R22, R22, 0x1 ;  /* 0x000000011616e836 */ /* 0x000fc60000000000 */
[----:B------:R-:W3:Y:S04]  /*0610*/  @P4 LDG.E.U8 R7, desc[UR4][R2.64+0x2] ;  /* 0x0000020402074981 */ /* 0x000ee8000c1e1100 */
[----:B------:R-:W3:Y:S01]  /*0620*/  @P3 LDG.E.U8 R6, desc[UR4][R18.64+0x1] ;  /* 0x0000010412063981 */ /* 0x000ee2000c1e1100 */
[----:B-----5:R-:W-:-:S03]  /*0630*/  @!P6 IMAD.IADD R25, R25, 0x1, R26 ;  /* 0x000000011919e824 */ /* 0x020fc600078e021a */
[----:B------:R-:W5:Y:S01]  /*0640*/  @!P5 LDG.E.U8 R26, desc[UR4][R8.64] ;  /* 0x00000004081ad981 */ /* 0x000f62000c1e1100 */
[----:B----4-:R-:W-:-:S03]  /*0650*/  @!P6 IMAD.IADD R21, R21, 0x1, R20 ;  /* 0x000000011515e824 */ /* 0x010fc600078e0214 */
[----:B------:R-:W4:Y:S01]  /*0660*/  @!P5 LDG.E.U8 R20, desc[UR4][R8.64+0x1] ;  /* 0x000001040814d981 */ /* 0x000f22000c1e1100 */
[----:B--2---:R-:W-:Y:S01]  /*0670*/  @!P6 IMAD.IADD R24, R24, 0x1, R27 ;  /* 0x000000011818e824 */ /* 0x004fe200078e021b */
[----:B------:R-:W-:Y:S02]  /*0680*/  ISETP.NE.AND P6, PT, R23, RZ, PT ;  /* 0x000000ff1700720c */ /* 0x000fe40003fc5270 */
[----:B------:R-:W2:Y:S04]  /*0690*/  @P2 LDG.E.U8 R27, desc[UR4][R10.64] ;  /* 0x000000040a1b2981 */ /* 0x000ea8000c1e1100 */
[----:B------:R-:W2:Y:S04]  /*06a0*/  @P2 LDG.E.U8 R23, desc[UR4][R10.64+0x1] ;  /* 0x000001040a172981 */ /* 0x000ea8000c1e1100 */
[----:B------:R-:W2:Y:S04]  /*06b0*/  @!P1 LDG.E.U8 R9, desc[UR4][R12.64] ;  /* 0x000000040c099981 */ /* 0x000ea8000c1e1100 */
[----:B------:R-:W2:Y:S04]  /*06c0*/  @!P1 LDG.E.U8 R8, desc[UR4][R12.64+0x1] ;  /* 0x000001040c089981 */ /* 0x000ea8000c1e1100 */
[----:B------:R-:W2:Y:S04]  /*06d0*/  @P2 LDG.E.U8 R11, desc[UR4][R10.64+0x2] ;  /* 0x000002040a0b2981 */ /* 0x000ea8000c1e1100 */
[----:B------:R-:W2:Y:S04]  /*06e0*/  @!P6 LDG.E.U8 R18, desc[UR4][R16.64] ;  /* 0x000000041012e981 */ /* 0x000ea8000c1e1100 */
[----:B------:R-:W2:Y:S04]  /*06f0*/  @!P1 LDG.E.U8 R13, desc[UR4][R12.64+0x2] ;  /* 0x000002040c0d9981 */ /* 0x000ea8000c1e1100 */
[----:B------:R-:W2:Y:S04]  /*0700*/  @!P6 LDG.E.U8 R19, desc[UR4][R16.64+0x1] ;  /* 0x000001041013e981 */ /* 0x000ea8000c1e1100 */
[----:B------:R-:W2:Y:S01]  /*0710*/  @!P6 LDG.E.U8 R17, desc[UR4][R16.64+0x2] ;  /* 0x000002041011e981 */ /* 0x000ea2000c1e1100 */
[----:B-----5:R-:W-:-:S03]  /*0720*/  @!P5 IADD3 R21, PT, PT, R21, R26, RZ ;  /* 0x0000001a1515d210 */ /* 0x020fc60007ffe0ff */
[----:B------:R-:W5:Y:S04]  /*0730*/  @P4 LDG.E.U8 R26, desc[UR4][R2.64+0x1] ;  /* 0x00000104021a4981 */ /* 0x000f68000c1e1100 */
[----:B------:R-:W5:Y:S04]  /*0740*/  @!P0 LDG.E.U8 R2, desc[UR4][R14.64] ;  /* 0x000000040e028981 */ /* 0x000f68000c1e1100 */
[----:B------:R-:W5:Y:S04]  /*0750*/  @!P0 LDG.E.U8 R3, desc[UR4][R14.64+0x1] ;  /* 0x000001040e038981 */ /* 0x000f68000c1e1100 */
[----:B------:R-:W5:Y:S01]  /*0760*/  @!P0 LDG.E.U8 R15, desc[UR4][R14.64+0x2] ;  /* 0x000002040e0f8981 */ /* 0x000f62000c1e1100 */
[----:B------:R-:W-:-:S02]  /*0770*/  @!P5 VIADD R22, R22, 0x1 ;  /* 0x000000011616d836 */ /* 0x000fc40000000000 */
[----:B---3--:R-:W-:Y:S02]  /*0780*/  @!P5 IMAD.IADD R24, R24, 0x1, R5 ;  /* 0x000000011818d824 */ /* 0x008fe400078e0205 */
[----:B------:R-:W-:Y:S02]  /*0790*/  @P4 VIADD R22, R22, 0x1 ;  /* 0x0000000116164836 */ /* 0x000fe40000000000 */
[----:B------:R-:W-:Y:S02]  /*07a0*/  @P4 IMAD.IADD R21, R21, 0x1, R4 ;  /* 0x0000000115154824 */ /* 0x000fe400078e0204 */
[----:B----4-:R-:W-:Y:S02]  /*07b0*/  @!P5 IMAD.IADD R25, R25, 0x1, R20 ;  /* 0x000000011919d824 */ /* 0x010fe400078e0214 */
[----:B------:R-:W-:Y:S02]  /*07c0*/  @P3 VIADD R22, R22, 0x1 ;  /* 0x0000000116163836 */ /* 0x000fe40000000000 */
[----:B------:R-:W-:-:S02]  /*07d0*/  @P4 IMAD.IADD R24, R24, 0x1, R7 ;  /* 0x0000000118184824 */ /* 0x000fc400078e0207 */
[----:B------:R-:W-:Y:S01]  /*07e0*/  @P3 IMAD.IADD R21, R21, 0x1, R28 ;  /* 0x0000000115153824 */ /* 0x000fe200078e021c */
[----:B------:R-:W-:Y:S01]  /*07f0*/  @P2 IADD3 R22, PT, PT, R22, 0x1, RZ ;  /* 0x0000000116162810 */ /* 0x000fe20007ffe0ff */
[----:B------:R-:W-:Y:S02]  /*0800*/  @P3 IMAD.IADD R24, R24, 0x1, R29 ;  /* 0x0000000118183824 */ /* 0x000fe400078e021d */
[----:B--2---:R-:W-:Y:S02]  /*0810*/  @P2 IMAD.IADD R21, R21, 0x1, R27 ;  /* 0x0000000115152824 */ /* 0x004fe400078e021b */
[----:B------:R-:W-:Y:S02]  /*0820*/  @P2 IMAD.IADD R24, R24, 0x1, R11 ;  /* 0x0000000118182824 */ /* 0x000fe400078e020b */
[----:B------:R-:W-:Y:S02]  /*0830*/  @!P1 VIADD R22, R22, 0x1 ;  /* 0x0000000116169836 */ /* 0x000fe40000000000 */
[----:B------:R-:W-:-:S02]  /*0840*/  @!P1 IMAD.IADD R21, R21, 0x1, R9 ;  /* 0x0000000115159824 */ /* 0x000fc400078e0209 */
[----:B------:R-:W-:Y:S02]  /*0850*/  @!P1 IMAD.IADD R24, R24, 0x1, R13 ;  /* 0x0000000118189824 */ /* 0x000fe400078e020d */
[----:B------:R-:W-:-:S04]  /*0860*/  @!P0 VIADD R22, R22, 0x1 ;  /* 0x0000000116168836 */ /* 0x000fc80000000000 */
[----:B------:R-:W-:Y:S02]  /*0870*/  @!P6 VIADD R22, R22, 0x1 ;  /* 0x000000011616e836 */ /* 0x000fe40000000000 */
[----:B-----5:R-:W-:-:S04]  /*0880*/  @P4 IMAD.IADD R25, R25, 0x1, R26 ;  /* 0x0000000119194824 */ /* 0x020fc800078e021a */
[----:B------:R-:W-:-:S04]  /*0890*/  @P3 IMAD.IADD R25, R25, 0x1, R6 ;  /* 0x0000000119193824 */ /* 0x000fc800078e0206 */
[----:B------:R-:W-:Y:S02]  /*08a0*/  @P2 IMAD.IADD R25, R25, 0x1, R23 ;  /* 0x0000000119192824 */ /* 0x000fe400078e0217 */
[----:B------:R-:W-:Y:S02]  /*08b0*/  @!P0 IMAD.IADD R21, R21, 0x1, R2 ;  /* 0x0000000115158824 */ /* 0x000fe400078e0202 */
[----:B------:R-:W-:Y:S02]  /*08c0*/  @!P1 IMAD.IADD R25, R25, 0x1, R8 ;  /* 0x0000000119199824 */ /* 0x000fe400078e0208 */
[----:B------:R-:W-:Y:S02]  /*08d0*/  @!P6 IMAD.IADD R21, R21, 0x1, R18 ;  /* 0x000000011515e824 */ /* 0x000fe400078e0212 */
[----:B------:R-:W-:Y:S01]  /*08e0*/  @!P0 IMAD.IADD R25, R25, 0x1, R3 ;  /* 0x0000000119198824 */ /* 0x000fe200078e0203 */
[----:B------:R-:W-:Y:S02]  /*08f0*/  LOP3.LUT R8, R22, 0xffff, RZ, 0xc0, !PT ;  /* 0x0000ffff16087812 */ /* 0x000fe400078ec0ff */
[----:B------:R-:W-:-:S02]  /*0900*/  LOP3.LUT R21, R21, 0xffff, RZ, 0xc0, !PT ;  /* 0x0000ffff15157812 */ /* 0x000fc400078ec0ff */
[----:B------:R-:W-:Y:S01]  /*0910*/  @!P0 IADD3 R24, PT, PT, R24, R15, RZ ;  /* 0x0000000f18188210 */ /* 0x000fe20007ffe0ff */
[----:B------:R-:W-:-:S04]  /*0920*/  @!P6 IMAD.IADD R25, R25, 0x1, R19 ;  /* 0x000000011919e824 */ /* 0x000fc800078e0213 */
[----:B------:R-:W-:Y:S01]  /*0930*/  @!P6 IMAD.IADD R24, R24, 0x1, R17 ;  /* 0x000000011818e824 */ /* 0x000fe200078e0211 */
[----:B------:R-:W-:-:S07]  /*0940*/  MOV R10, 0x960 ;  /* 0x00000960000a7802 */ /* 0x000fce0000000f00 */
[----:B------:R-:W-:Y:S05]  /*0950*/  CALL.REL.NOINC `($__internal_0_$__cuda_sm20_div_u16) ;  /* 0x00000000003c7944 */ /* 0x000fea0003c00000 */
[----:B------:R-:W0:Y:S01]  /*0960*/  LDCU.64 UR6, c[0x0][0x388] ;  /* 0x00007100ff0677ac */ /* 0x000e220008000a00 */
[----:B------:R-:W-:Y:S02]  /*0970*/  LOP3.LUT R21, R25, 0xffff, RZ, 0xc0, !PT ;  /* 0x0000ffff19157812 */ /* 0x000fe400078ec0ff */
[----:B------:R-:W-:Y:S02]  /*0980*/  LOP3.LUT R8, R22, 0xffff, RZ, 0xc0, !PT ;  /* 0x0000ffff16087812 */ /* 0x000fe400078ec0ff */
[----:B0-----:R-:W-:-:S04]  /*0990*/  IADD3 R2, P0, PT, R0, UR6, RZ ;  /* 0x0000000600027c10 */ /* 0x001fc8000ff1e0ff */
[----:B------:R-:W-:-:S05]  /*09a0*/  LEA.HI.X.SX32 R3, R0, UR7, 0x1, P0 ;  /* 0x0000000700037c11 */ /* 0x000fca00080f0eff */
[----:B------:R0:W-:Y:S01]  /*09b0*/  STG.E.U8 desc[UR4][R2.64], R9 ;  /* 0x0000000902007986 */ /* 0x0001e2000c101104 */
[----:B------:R-:W-:-:S07]  /*09c0*/  MOV R10, 0x9e0 ;  /* 0x000009e0000a7802 */ /* 0x000fce0000000f00 */
[----:B0-----:R-:W-:Y:S05]  /*09d0*/  CALL.REL.NOINC `($__internal_0_$__cuda_sm20_div_u16) ;  /* 0x00000000001c7944 */ /* 0x001fea0003c00000 */
[----:B------:R0:W-:Y:S01]  /*09e0*/  STG.E.U8 desc[UR4][R2.64+0x1], R9 ;  /* 0x0000010902007986 */ /* 0x0001e2000c101104 */
[----:B------:R-:W-:Y:S02]  /*09f0*/  LOP3.LUT R21, R24, 0xffff, RZ, 0xc0, !PT ;  /* 0x0000ffff18157812 */ /* 0x000fe400078ec0ff */
[----:B------:R-:W-:Y:S02]  /*0a00*/  LOP3.LUT R8, R22, 0xffff, RZ, 0xc0, !PT ;  /* 0x0000ffff16087812 */ /* 0x000fe400078ec0ff */
[----:B------:R-:W-:-:S07]  /*0a10*/  MOV R10, 0xa30 ;  /* 0x00000a30000a7802 */ /* 0x000fce0000000f00 */
[----:B0-----:R-:W-:Y:S05]  /*0a20*/  CALL.REL.NOINC `($__internal_0_$__cuda_sm20_div_u16) ;  /* 0x0000000000087944 */ /* 0x001fea0003c00000 */
[----:B------:R-:W-:Y:S01]  /*0a30*/  STG.E.U8 desc[UR4][R2.64+0x2], R9 ;  /* 0x0000020902007986 */ /* 0x000fe2000c101104 */
[----:B------:R-:W-:Y:S05]  /*0a40*/  EXIT ;  /* 0x000000000000794d */ /* 0x000fea0003800000 */
        .weak           $__internal_0_$__cuda_sm20_div_u16
        .type           $__internal_0_$__cuda_sm20_div_u16,@function
        .size           $__internal_0_$__cuda_sm20_div_u16,(.L_x_1 - $__internal_0_$__cuda_sm20_div_u16)
$__internal_0_$__cuda_sm20_div_u16:
[----:B------:R-:W0:Y:S01]  /*0a50*/  I2F.U16 R4, R8 ;  /* 0x0000000800047306 */ /* 0x000e220000101000 */
[----:B------:R-:W-:Y:S01]  /*0a60*/  IMAD.MOV.U32 R5, RZ, RZ, 0x4b800000 ;  /* 0x4b800000ff057424 */ /* 0x000fe200078e00ff */
[C---:B0-----:R-:W-:Y:S02]  /*0a70*/  FSETP.GEU.AND P1, PT, |R4|.reuse, 1.175494350822287508e-38, PT ;  /* 0x008000000400780b */ /* 0x041fe40003f2e200 */
[----:B------:R-:W-:Y:S02]  /*0a80*/  FSETP.GT.AND P0, PT, |R4|, 8.50705917302346158658e+37, PT ;  /* 0x7e8000000400780b */ /* 0x000fe40003f04200 */
[----:B------:R-:W-:-:S04]  /*0a90*/  FSEL R5, R5, 1, !P1 ;  /* 0x3f80000005057808 */ /* 0x000fc80004800000 */
[----:B------:R-:W-:Y:S02]  /*0aa0*/  FSEL R5, R5, 0.25, !P0 ;  /* 0x3e80000005057808 */ /* 0x000fe40004000000 */
[----:B------:R-:W-:-:S03]  /*0ab0*/  ISETP.NE.U32.AND P0, PT, R8, RZ, PT ;  /* 0x000000ff0800720c */ /* 0x000fc60003f05070 */
[----:B------:R-:W-:Y:S02]  /*0ac0*/  FMUL R6, R4, R5 ;  /* 0x0000000504067220 */ /* 0x000fe40000400000 */
[----:B------:R-:W-:Y:S08]  /*0ad0*/  I2F.U16.RZ R4, R21 ;  /* 0x0000001500047306 */ /* 0x000ff0000010d000 */
[----:B------:R-:W0:Y:S02]  /*0ae0*/  MUFU.RCP R6, R6 ;  /* 0x0000000600067308 */ /* 0x000e240000001000 */
[----:B0-----:R-:W-:-:S04]  /*0af0*/  FMUL R5, R5, R6 ;  /* 0x0000000605057220 */ /* 0x001fc80000400000 */
[----:B------:R-:W-:-:S04]  /*0b00*/  VIADD R5, R5, 0x2 ;  /* 0x0000000205057836 */ /* 0x000fc80000000000 */
[----:B------:R-:W-:Y:S01]  /*0b10*/  FMUL.RZ R7, R4, R5 ;  /* 0x0000000504077220 */ /* 0x000fe2000040c000 */
[----:B------:R-:W-:Y:S02]  /*0b20*/  IMAD.MOV.U32 R4, RZ, RZ, R10 ;  /* 0x000000ffff047224 */ /* 0x000fe400078e000a */
[----:B------:R-:W-:-:S03]  /*0b30*/  IMAD.MOV.U32 R5, RZ, RZ, 0x0 ;  /* 0x00000000ff057424 */ /* 0x000fc600078e00ff */
[----:B------:R-:W0:Y:S02]  /*0b40*/  F2I.U32.TRUNC.NTZ R7, R7 ;  /* 0x0000000700077305 */ /* 0x000e24000020f000 */
[----:B0-----:R-:W-:Y:S01]  /*0b50*/  LOP3.LUT R9, R7, 0xffff, RZ, 0xc0, !PT ;  /* 0x0000ffff07097812 */ /* 0x001fe200078ec0ff */
[----:B------:R-:W-:Y:S01]  /*0b60*/  @!P0 IMAD.MOV.U32 R9, RZ, RZ, -0x1 ;  /* 0xffffffffff098424 */ /* 0x000fe200078e00ff */
[----:B------:R-:W-:Y:S06]  /*0b70*/  RET.REL.NODEC R4 `(_Z10blurKernelPhS_iii) ;  /* 0xfffffff404207950 */ /* 0x000fec0003c3ffff */
.L_x_0:
[----:B------:R-:W-:-:S00]  /*0b80*/  BRA `(.L_x_0) ;  /* 0xfffffffc00fc7947 */ /* 0x000fc0000383ffff */
[----:B------:R-:W-:-:S00]  /*0b90*/  NOP ;  /* 0x0000000000007918 */ /* 0x000fc00000000000 */
        /* <DEDUP_REMOVED lines=14> */
.L_x_1:


//--------------------- .nv.shared.reserved.0     --------------------------
	.section	.nv.shared.reserved.0,"aw",@nobits
	.weak		__nv_reservedSMEM_offset_0_alias
	.size		__nv_reservedSMEM_offset_0_alias, 0, 64
	.other		__nv_reservedSMEM_offset_0_alias,@"STO_CUDA_RESERVED_SHARED STV_DEFAULT"
__nv_reservedSMEM_offset_0_alias:
	.zero		0
	.zero		64


//--------------------- .nv.constant0._Z10blurKernelPhS_iii --------------------------
	.section	.nv.constant0._Z10blurKernelPhS_iii,"a",@progbits
	.sectionflags	@""
	.align	4
.nv.constant0._Z10blurKernelPhS_iii:
	.zero		924


//--------------------- SYMBOLS --------------------------

	.type		.nv.reservedSmem.offset0,@object
	.size		.nv.reservedSmem.offset0,0x4
